	.headerflags	@"EF_CUDA_TEXMODE_UNIFIED EF_CUDA_64BIT_ADDRESS EF_CUDA_ACCELERATORS EF_CUDA_SM90 EF_CUDA_VIRTUAL_SM(EF_CUDA_SM90)"
	.elftype	@"ET_EXEC"


//--------------------- .nv.info                  --------------------------
	.section	.nv.info,"",@"SHT_CUDA_INFO"
	.align	4


	//----- nvinfo : EIATTR_REGCOUNT
	.align		4
        /*0000*/ 	.byte	0x04, 0x2f
        /*0002*/ 	.short	(.L_2 - .L_1)
	.align		4
.L_1:
        /*0004*/ 	.word	index@(triton_poi_fused_add_mul_native_layer_norm_11)
        /*0008*/ 	.word	0x00000021


	//----- nvinfo : EIATTR_MIN_STACK_SIZE
	.align		4
.L_2:
        /*000c*/ 	.byte	0x04, 0x12
        /*000e*/ 	.short	(.L_4 - .L_3)
	.align		4
.L_3:
        /*0010*/ 	.word	index@(triton_poi_fused_add_mul_native_layer_norm_11)
        /*0014*/ 	.word	0x00000000


	//----- nvinfo : EIATTR_FRAME_SIZE
	.align		4
.L_4:
        /*0018*/ 	.byte	0x04, 0x11
        /*001a*/ 	.short	(.L_6 - .L_5)
	.align		4
.L_5:
        /*001c*/ 	.word	index@(triton_poi_fused_add_mul_native_layer_norm_11)
        /*0020*/ 	.word	0x00000000


	//----- nvinfo : EIATTR_MIN_STACK_SIZE
	.align		4
.L_6:
        /*0024*/ 	.byte	0x04, 0x12
        /*0026*/ 	.short	(.L_8 - .L_7)
	.align		4
.L_7:
        /*0028*/ 	.word	index@(triton_poi_fused_add_mul_native_layer_norm_11)
        /*002c*/ 	.word	0x00000000
.L_8:


//--------------------- .nv.info.triton_poi_fused_add_mul_native_layer_norm_11 --------------------------
	.section	.nv.info.triton_poi_fused_add_mul_native_layer_norm_11,"",@"SHT_CUDA_INFO"
	.sectionflags	@""
	.align	4


	//----- nvinfo : EIATTR_CUDA_API_VERSION
	.align		4
        /*0000*/ 	.byte	0x04, 0x37
        /*0002*/ 	.short	(.L_10 - .L_9)
.L_9:
        /*0004*/ 	.word	0x0000007c


	//----- nvinfo : EIATTR_KPARAM_INFO
	.align		4
.L_10:
        /*0008*/ 	.byte	0x04, 0x17
        /*000a*/ 	.short	(.L_12 - .L_11)
.L_11:
        /*000c*/ 	.word	0x00000000
        /*0010*/ 	.short	0x0008
        /*0012*/ 	.short	0x0040
        /*0014*/ 	.byte	0x00, 0xf0, 0x11, 0x00


	//----- nvinfo : EIATTR_KPARAM_INFO
	.align		4
.L_12:
        /*0018*/ 	.byte	0x04, 0x17
        /*001a*/ 	.short	(.L_14 - .L_13)
.L_13:
        /*001c*/ 	.word	0x00000000
        /*0020*/ 	.short	0x0007
        /*0022*/ 	.short	0x0038
        /*0024*/ 	.byte	0x00, 0xf4, 0x21, 0x00


	//----- nvinfo : EIATTR_KPARAM_INFO
	.align		4
.L_14:
        /*0028*/ 	.byte	0x04, 0x17
        /*002a*/ 	.short	(.L_16 - .L_15)
.L_15:
        /*002c*/ 	.word	0x00000000
        /*0030*/ 	.short	0x0006
        /*0032*/ 	.short	0x0030
        /*0034*/ 	.byte	0x00, 0xf4, 0x21, 0x00


	//----- nvinfo : EIATTR_KPARAM_INFO
	.align		4
.L_16:
        /*0038*/ 	.byte	0x04, 0x17
        /*003a*/ 	.short	(.L_18 - .L_17)
.L_17:
        /*003c*/ 	.word	0x00000000
        /*0040*/ 	.short	0x0005
        /*0042*/ 	.short	0x0028
        /*0044*/ 	.byte	0x00, 0xf4, 0x21, 0x00


	//----- nvinfo : EIATTR_KPARAM_INFO
	.align		4
.L_18:
        /*0048*/ 	.byte	0x04, 0x17
        /*004a*/ 	.short	(.L_20 - .L_19)
.L_19:
        /*004c*/ 	.word	0x00000000
        /*0050*/ 	.short	0x0004
        /*0052*/ 	.short	0x0020
        /*0054*/ 	.byte	0x00, 0xf4, 0x21, 0x00


	//----- nvinfo : EIATTR_KPARAM_INFO
	.align		4
.L_20:
        /*0058*/ 	.byte	0x04, 0x17
        /*005a*/ 	.short	(.L_22 - .L_21)
.L_21:
        /*005c*/ 	.word	0x00000000
        /*0060*/ 	.short	0x0003
        /*0062*/ 	.short	0x0018
        /*0064*/ 	.byte	0x00, 0xf4, 0x21, 0x00


	//----- nvinfo : EIATTR_KPARAM_INFO
	.align		4
.L_22:
        /*0068*/ 	.byte	0x04, 0x17
        /*006a*/ 	.short	(.L_24 - .L_23)
.L_23:
        /*006c*/ 	.word	0x00000000
        /*0070*/ 	.short	0x0002
        /*0072*/ 	.short	0x0010
        /*0074*/ 	.byte	0x00, 0xf4, 0x21, 0x00


	//----- nvinfo : EIATTR_KPARAM_INFO
	.align		4
.L_24:
        /*0078*/ 	.byte	0x04, 0x17
        /*007a*/ 	.short	(.L_26 - .L_25)
.L_25:
        /*007c*/ 	.word	0x00000000
        /*0080*/ 	.short	0x0001
        /*0082*/ 	.short	0x0008
        /*0084*/ 	.byte	0x00, 0xf4, 0x21, 0x00


	//----- nvinfo : EIATTR_KPARAM_INFO
	.align		4
.L_26:
        /*0088*/ 	.byte	0x04, 0x17
        /*008a*/ 	.short	(.L_28 - .L_27)
.L_27:
        /*008c*/ 	.word	0x00000000
        /*0090*/ 	.short	0x0000
        /*0092*/ 	.short	0x0000
        /*0094*/ 	.byte	0x00, 0xf4, 0x21, 0x00


	//----- nvinfo : EIATTR_SPARSE_MMA_MASK
	.align		4
.L_28:
        /*0098*/ 	.byte	0x03, 0x50
        /*009a*/ 	.short	0x0000


	//----- nvinfo : EIATTR_MAXREG_COUNT
	.align		4
        /*009c*/ 	.byte	0x03, 0x1b
        /*009e*/ 	.short	0x00ff


	//----- nvinfo : EIATTR_EXIT_INSTR_OFFSETS
	.align		4
        /*00a0*/ 	.byte	0x04, 0x1c
        /*00a2*/ 	.short	(.L_30 - .L_29)


	//   ....[0]....
.L_29:
        /*00a4*/ 	.word	0x00000470


	//   ....[1]....
        /*00a8*/ 	.word	0x00000490


	//----- nvinfo : EIATTR_REQNTID
	.align		4
.L_30:
        /*00ac*/ 	.byte	0x04, 0x10
        /*00ae*/ 	.short	(.L_32 - .L_31)
.L_31:
        /*00b0*/ 	.word	0x00000020
        /*00b4*/ 	.word	0x00000001
        /*00b8*/ 	.word	0x00000001


	//----- nvinfo : EIATTR_CBANK_PARAM_SIZE
	.align		4
.L_32:
        /*00bc*/ 	.byte	0x03, 0x19
        /*00be*/ 	.short	0x0044


	//----- nvinfo : EIATTR_PARAM_CBANK
	.align		4
        /*00c0*/ 	.byte	0x04, 0x0a
        /*00c2*/ 	.short	(.L_34 - .L_33)
	.align		4
.L_33:
        /*00c4*/ 	.word	index@(.nv.constant0.triton_poi_fused_add_mul_native_layer_norm_11)
        /*00c8*/ 	.short	0x0210
        /*00ca*/ 	.short	0x0044


	//----- nvinfo : EIATTR_SW_WAR
	.align		4
.L_34:
        /*00cc*/ 	.byte	0x04, 0x36
        /*00ce*/ 	.short	(.L_36 - .L_35)
.L_35:
        /*00d0*/ 	.word	0x00000008
.L_36:


//--------------------- .nv.callgraph             --------------------------
	.section	.nv.callgraph,"",@"SHT_CUDA_CALLGRAPH"
	.align	4
	.sectionentsize	8
	.align		4
        /*0000*/ 	.word	0x00000000
	.align		4
        /*0004*/ 	.word	0xffffffff
	.align		4
        /*0008*/ 	.word	0x00000000
	.align		4
        /*000c*/ 	.word	0xfffffffe
	.align		4
        /*0010*/ 	.word	0x00000000
	.align		4
        /*0014*/ 	.word	0xfffffffd
	.align		4
        /*0018*/ 	.word	0x00000000
	.align		4
        /*001c*/ 	.word	0xfffffffc


//--------------------- .nv.constant4             --------------------------
	.section	.nv.constant4,"a",@progbits
	.align	8
	.align		8
.nv.constant4:
        /*0000*/ 	.dword	_$_str


//--------------------- .text.triton_poi_fused_add_mul_native_layer_norm_11 --------------------------
	.section	.text.triton_poi_fused_add_mul_native_layer_norm_11,"ax",@progbits
	.align	128
        .global         triton_poi_fused_add_mul_native_layer_norm_11
        .type           triton_poi_fused_add_mul_native_layer_norm_11,@function
        .size           triton_poi_fused_add_mul_native_layer_norm_11,(.L_x_1 - triton_poi_fused_add_mul_native_layer_norm_11)
        .other          triton_poi_fused_add_mul_native_layer_norm_11,@"STO_CUDA_ENTRY STV_DEFAULT"
triton_poi_fused_add_mul_native_layer_norm_11:
.text.triton_poi_fused_add_mul_native_layer_norm_11:
[----:B------:R-:W0:Y:S01]  /*0000*/  LDC R1, c[0x0][0x28] ;  /* 0x00000a00ff017b82 */ /* 0x000e220000000800 */
[----:B------:R-:W1:Y:S07]  /*0010*/  S2R R0, SR_TID.X ;  /* 0x0000000000007919 */ /* 0x000e6e0000002100 */
[----:B------:R-:W2:Y:S01]  /*0020*/  LDC.64 R4, c[0x0][0x230] ;  /* 0x00008c00ff047b82 */ /* 0x000ea20000000a00 */
[----:B------:R-:W-:Y:S01]  /*0030*/  HFMA2.MMA R30, -RZ, RZ, 0, 0 ;  /* 0x00000000ff1e7435 */ /* 0x000fe200000001ff */
[----:B------:R-:W-:Y:S01]  /*0040*/  CS2R R28, SRZ ;  /* 0x00000000001c7805 */ /* 0x000fe2000001ff00 */
[----:B------:R-:W3:Y:S01]  /*0050*/  S2R R3, SR_CTAID.X ;  /* 0x0000000000037919 */ /* 0x000ee20000002500 */
[----:B------:R-:W-:-:S04]  /*0060*/  ULDC.64 UR4, c[0x0][0x208] ;  /* 0x0000820000047ab9 */ /* 0x000fc80000000a00 */
[----:B------:R-:W4:Y:S08]  /*0070*/  LDC.64 R24, c[0x0][0x238] ;  /* 0x00008e00ff187b82 */ /* 0x000f300000000a00 */
[----:B------:R-:W5:Y:S08]  /*0080*/  LDC.64 R20, c[0x0][0x220] ;  /* 0x00008800ff147b82 */ /* 0x000f700000000a00 */
[----:B------:R-:W2:Y:S01]  /*0090*/  LDC.64 R22, c[0x0][0x228] ;  /* 0x00008a00ff167b82 */ /* 0x000ea20000000a00 */
[----:B-1----:R-:W-:-:S07]  /*00a0*/  SHF.L.U32 R0, R0, 0x1, RZ ;  /* 0x0000000100007819 */ /* 0x002fce00000006ff */
[----:B------:R-:W1:Y:S01]  /*00b0*/  LDC.64 R16, c[0x0][0x210] ;  /* 0x00008400ff107b82 */ /* 0x000e620000000a00 */
[----:B------:R-:W-:-:S04]  /*00c0*/  LOP3.LUT R0, R0, 0x3e, RZ, 0xc0, !PT ;  /* 0x0000003e00007812 */ /* 0x000fc800078ec0ff */
[----:B---3--:R-:W-:-:S03]  /*00d0*/  LEA R0, R3, R0, 0x6 ;  /* 0x0000000003007211 */ /* 0x008fc600078e30ff */
[----:B------:R-:W3:Y:S01]  /*00e0*/  LDC.64 R10, c[0x0][0x218] ;  /* 0x00008600ff0a7b82 */ /* 0x000ee20000000a00 */
[----:B------:R-:W-:Y:S01]  /*00f0*/  SHF.R.S32.HI R3, RZ, 0x1f, R0 ;  /* 0x0000001fff037819 */ /* 0x000fe20000011400 */
[C---:B-----5:R-:W-:Y:S01]  /*0100*/  IMAD.WIDE R20, R0.reuse, 0x4, R20 ;  /* 0x0000000400147825 */ /* 0x060fe200078e0214 */
[----:B------:R-:W-:Y:S02]  /*0110*/  ISETP.GE.AND P0, PT, R0, 0x40, PT ;  /* 0x000000400000780c */ /* 0x000fe40003f06270 */
[CC--:B------:R-:W-:Y:S02]  /*0120*/  LEA.HI R8, R3.reuse, R0.reuse, RZ, 0x2 ;  /* 0x0000000003087211 */ /* 0x0c0fe400078f10ff */
[----:B------:R-:W-:Y:S02]  /*0130*/  LEA.HI R12, R3, R0, RZ, 0x4 ;  /* 0x00000000030c7211 */ /* 0x000fe400078f20ff */
[----:B------:R-:W-:Y:S02]  /*0140*/  CS2R R2, SRZ ;  /* 0x0000000000027805 */ /* 0x000fe4000001ff00 */
[----:B------:R-:W-:-:S02]  /*0150*/  LOP3.LUT R9, R8, 0xfffffffc, RZ, 0xc0, !PT ;  /* 0xfffffffc08097812 */ /* 0x000fc400078ec0ff */
[----:B------:R-:W-:Y:S02]  /*0160*/  SHF.R.S32.HI R7, RZ, 0x2, R8 ;  /* 0x00000002ff077819 */ /* 0x000fe40000011408 */
[----:B------:R-:W-:Y:S02]  /*0170*/  IADD3 R15, R0, -R9, RZ ;  /* 0x80000009000f7210 */ /* 0x000fe40007ffe0ff */
[----:B------:R-:W-:Y:S02]  /*0180*/  CS2R R8, SRZ ;  /* 0x0000000000087805 */ /* 0x000fe4000001ff00 */
[----:B------:R-:W-:Y:S01]  /*0190*/  SHF.R.S32.HI R26, RZ, 0x4, R12 ;  /* 0x00000004ff1a7819 */ /* 0x000fe2000001140c */
[----:B--2---:R-:W-:Y:S01]  /*01a0*/  IMAD.WIDE R4, R7, 0x4, R4 ;  /* 0x0000000407047825 */ /* 0x004fe200078e0204 */
[----:B------:R-:W-:-:S03]  /*01b0*/  LOP3.LUT R13, R12, 0xfffffff0, RZ, 0xc0, !PT ;  /* 0xfffffff00c0d7812 */ /* 0x000fc600078ec0ff */
[----:B----4-:R-:W-:Y:S01]  /*01c0*/  IMAD.WIDE R24, R7, 0x4, R24 ;  /* 0x0000000407187825 */ /* 0x010fe200078e0218 */
[----:B------:R-:W-:Y:S01]  /*01d0*/  IADD3 R13, R0, -R13, RZ ;  /* 0x8000000d000d7210 */ /* 0x000fe20007ffe0ff */
[----:B------:R-:W2:Y:S01]  /*01e0*/  LDC.64 R6, c[0x0][0x240] ;  /* 0x00009000ff067b82 */ /* 0x000ea20000000a00 */
[----:B------:R-:W4:Y:S01]  /*01f0*/  @!P0 LDG.E.64 R8, desc[UR4][R20.64] ;  /* 0x0000000414088981 */ /* 0x000f22000c1e1b00 */
[----:B------:R-:W-:Y:S02]  /*0200*/  IMAD R27, R26, 0x18, R15 ;  /* 0x000000181a1b7824 */ /* 0x000fe400078e020f */
[----:B0-----:R-:W-:Y:S01]  /*0210*/  IMAD.WIDE R22, R15, 0x4, R22 ;  /* 0x000000040f167825 */ /* 0x001fe200078e0216 */
[----:B------:R-:W5:Y:S04]  /*0220*/  @!P0 LDG.E.EL R29, desc[UR4][R24.64] ;  /* 0x00000004181d8981 */ /* 0x000f68000c2e1900 */
[----:B------:R0:W4:Y:S01]  /*0230*/  @!P0 LDG.E.EL R30, desc[UR4][R24.64] ;  /* 0x00000004181e8981 */ /* 0x000122000c2e1900 */
[----:B------:R-:W-:Y:S01]  /*0240*/  IADD3 R19, R27, 0x8, RZ ;  /* 0x000000081b137810 */ /* 0x000fe20007ffe0ff */
[----:B-1----:R-:W-:Y:S01]  /*0250*/  IMAD.WIDE R16, R13, 0x4, R16 ;  /* 0x000000040d107825 */ /* 0x002fe200078e0210 */
[----:B------:R-:W-:-:S02]  /*0260*/  CS2R R12, SRZ ;  /* 0x00000000000c7805 */ /* 0x000fc4000001ff00 */
[----:B------:R-:W-:Y:S01]  /*0270*/  CS2R R14, SRZ ;  /* 0x00000000000e7805 */ /* 0x000fe2000001ff00 */
[----:B------:R1:W4:Y:S01]  /*0280*/  @!P0 LDG.E.EL.64 R2, desc[UR4][R22.64] ;  /* 0x0000000416028981 */ /* 0x000322000c2e1b00 */
[----:B---3--:R-:W-:-:S03]  /*0290*/  IMAD.WIDE R18, R19, 0x4, R10 ;  /* 0x0000000413127825 */ /* 0x008fc600078e020a */
[----:B------:R-:W3:Y:S01]  /*02a0*/  @!P0 LDG.E.EL R28, desc[UR4][R4.64] ;  /* 0x00000004041c8981 */ /* 0x000ee2000c2e1900 */
[----:B0-----:R-:W-:Y:S01]  /*02b0*/  MOV R24, RZ ;  /* 0x000000ff00187202 */ /* 0x001fe20000000f00 */
[----:B------:R-:W-:Y:S02]  /*02c0*/  IMAD R25, R26, -0x14, R27 ;  /* 0xffffffec1a197824 */ /* 0x000fe400078e021b */
[----:B------:R-:W3:Y:S01]  /*02d0*/  @!P0 LDG.E.EL.64 R12, desc[UR4][R18.64] ;  /* 0x00000004120c8981 */ /* 0x000ee2000c2e1b00 */
[----:B------:R-:W-:-:S03]  /*02e0*/  IADD3 R27, R27, 0xc, RZ ;  /* 0x0000000c1b1b7810 */ /* 0x000fc60007ffe0ff */
[----:B------:R-:W3:Y:S01]  /*02f0*/  @!P0 LDG.E.EL.64 R14, desc[UR4][R16.64] ;  /* 0x00000004100e8981 */ /* 0x000ee2000c2e1b00 */
[----:B-1----:R-:W-:Y:S02]  /*0300*/  CS2R R22, SRZ ;  /* 0x0000000000167805 */ /* 0x002fe4000001ff00 */
[----:B------:R-:W-:Y:S01]  /*0310*/  CS2R R20, SRZ ;  /* 0x0000000000147805 */ /* 0x000fe2000001ff00 */
[----:B------:R0:W3:Y:S01]  /*0320*/  @!P0 LDG.E.EL R24, desc[UR4][R4.64] ;  /* 0x0000000404188981 */ /* 0x0000e2000c2e1900 */
[----:B------:R-:W-:-:S04]  /*0330*/  IMAD.WIDE R10, R27, 0x4, R10 ;  /* 0x000000041b0a7825 */ /* 0x000fc800078e020a */
[----:B--2---:R-:W-:Y:S01]  /*0340*/  IMAD.WIDE R6, R25, 0x4, R6 ;  /* 0x0000000419067825 */ /* 0x004fe200078e0206 */
[----:B------:R-:W2:Y:S04]  /*0350*/  @!P0 LDG.E.EL.64 R22, desc[UR4][R10.64] ;  /* 0x000000040a168981 */ /* 0x000ea8000c2e1b00 */
[----:B------:R1:W2:Y:S01]  /*0360*/  @!P0 LDG.E.EL.64 R20, desc[UR4][R6.64] ;  /* 0x0000000406148981 */ /* 0x0002a2000c2e1b00 */
[----:B0-----:R-:W0:Y:S01]  /*0370*/  LDC.64 R4, c[0x0][0x248] ;  /* 0x00009200ff047b82 */ /* 0x001e220000000a00 */
[----:B-----5:R-:W-:Y:S01]  /*0380*/  FADD R29, R29, 9.9999999747524270788e-07 ;  /* 0x358637bd1d1d7421 */ /* 0x020fe20000000000 */
[----:B----4-:R-:W-:-:S05]  /*0390*/  FADD R30, R30, 9.9999999747524270788e-07 ;  /* 0x358637bd1e1e7421 */ /* 0x010fca0000000000 */
[----:B------:R-:W1:Y:S01]  /*03a0*/  MUFU.RSQ R29, R29 ;  /* 0x0000001d001d7308 */ /* 0x000e620000001400 */
[----:B------:R-:W-:Y:S01]  /*03b0*/  FADD R17, R2, R8 ;  /* 0x0000000802117221 */ /* 0x000fe20000000000 */
[----:B------:R-:W-:-:S06]  /*03c0*/  FADD R2, R3, R9 ;  /* 0x0000000903027221 */ /* 0x000fcc0000000000 */
[----:B------:R-:W4:Y:S01]  /*03d0*/  MUFU.RSQ R30, R30 ;  /* 0x0000001e001e7308 */ /* 0x000f220000001400 */
[----:B---3--:R-:W-:Y:S01]  /*03e0*/  FFMA R17, R17, R12, R14 ;  /* 0x0000000c11117223 */ /* 0x008fe2000000000e */
[----:B------:R-:W-:-:S03]  /*03f0*/  FFMA R13, R2, R13, R15 ;  /* 0x0000000d020d7223 */ /* 0x000fc6000000000f */
[----:B------:R-:W-:Y:S01]  /*0400*/  FADD R28, R17, -R28 ;  /* 0x8000001c111c7221 */ /* 0x000fe20000000000 */
[----:B------:R-:W-:-:S03]  /*0410*/  FADD R13, R13, -R24 ;  /* 0x800000180d0d7221 */ /* 0x000fc60000000000 */
[----:B-1----:R-:W-:Y:S01]  /*0420*/  FMUL R7, R29, R28 ;  /* 0x0000001c1d077220 */ /* 0x002fe20000400000 */
[----:B----4-:R-:W-:Y:S01]  /*0430*/  FMUL R6, R30, R13 ;  /* 0x0000000d1e067220 */ /* 0x010fe20000400000 */
[----:B0-----:R-:W-:-:S04]  /*0440*/  IMAD.WIDE R2, R0, 0x4, R4 ;  /* 0x0000000400027825 */ /* 0x001fc800078e0204 */
[----:B--2---:R-:W-:Y:S01]  /*0450*/  FFMA R20, R7, R20, R22 ;  /* 0x0000001407147223 */ /* 0x004fe20000000016 */
[----:B------:R-:W-:Y:S01]  /*0460*/  FFMA R21, R6, R21, R23 ;  /* 0x0000001506157223 */ /* 0x000fe20000000017 */
[----:B------:R-:W-:Y:S06]  /*0470*/  @P0 EXIT ;  /* 0x000000000000094d */ /* 0x000fec0003800000 */
[----:B------:R-:W-:Y:S01]  /*0480*/  STG.E.64 desc[UR4][R2.64], R20 ;  /* 0x0000001402007986 */ /* 0x000fe2000c101b04 */
[----:B------:R-:W-:Y:S05]  /*0490*/  EXIT ;  /* 0x000000000000794d */ /* 0x000fea0003800000 */
.L_x_0:
[----:B------:R-:W-:-:S00]  /*04a0*/  BRA `(.L_x_0) ;  /* 0xfffffffc00fc7947 */ /* 0x000fc0000383ffff */
[----:B------:R-:W-:-:S00]  /*04b0*/  NOP ;  /* 0x0000000000007918 */ /* 0x000fc00000000000 */
        /* <DEDUP_REMOVED lines=12> */
.L_x_1:


//--------------------- .nv.global.init           --------------------------
	.section	.nv.global.init,"aw",@progbits
.nv.global.init:
	.type		_$_str,@object
	.size		_$_str,(.L_0 - _$_str)
_$_str:
        /*0000*/ 	.byte	0x5f, 0x5f, 0x43, 0x55, 0x44, 0x41, 0x5f, 0x46, 0x54, 0x5a, 0x00
.L_0:


//--------------------- .nv.constant0.triton_poi_fused_add_mul_native_layer_norm_11 --------------------------
	.section	.nv.constant0.triton_poi_fused_add_mul_native_layer_norm_11,"a",@progbits
	.sectionflags	@""
	.align	4
.nv.constant0.triton_poi_fused_add_mul_native_layer_norm_11:
	.zero		596
